	.headerflags	@"EF_CUDA_TEXMODE_UNIFIED EF_CUDA_64BIT_ADDRESS EF_CUDA_ACCELERATORS EF_CUDA_SM90 EF_CUDA_VIRTUAL_SM(EF_CUDA_SM90)"
	.elftype	@"ET_EXEC"


//--------------------- .nv.info                  --------------------------
	.section	.nv.info,"",@"SHT_CUDA_INFO"
	.align	4


	//----- nvinfo : EIATTR_REGCOUNT
	.align		4
        /*0000*/ 	.byte	0x04, 0x2f
        /*0002*/ 	.short	(.L_1 - .L_0)
	.align		4
.L_0:
        /*0004*/ 	.word	index@(triton_poi_fused_cat_26)
        /*0008*/ 	.word	0x0000001c


	//----- nvinfo : EIATTR_MIN_STACK_SIZE
	.align		4
.L_1:
        /*000c*/ 	.byte	0x04, 0x12
        /*000e*/ 	.short	(.L_3 - .L_2)
	.align		4
.L_2:
        /*0010*/ 	.word	index@(triton_poi_fused_cat_26)
        /*0014*/ 	.word	0x00000000


	//----- nvinfo : EIATTR_FRAME_SIZE
	.align		4
.L_3:
        /*0018*/ 	.byte	0x04, 0x11
        /*001a*/ 	.short	(.L_5 - .L_4)
	.align		4
.L_4:
        /*001c*/ 	.word	index@(triton_poi_fused_cat_26)
        /*0020*/ 	.word	0x00000000


	//----- nvinfo : EIATTR_MIN_STACK_SIZE
	.align		4
.L_5:
        /*0024*/ 	.byte	0x04, 0x12
        /*0026*/ 	.short	(.L_7 - .L_6)
	.align		4
.L_6:
        /*0028*/ 	.word	index@(triton_poi_fused_cat_26)
        /*002c*/ 	.word	0x00000000
.L_7:


//--------------------- .nv.info.triton_poi_fused_cat_26 --------------------------
	.section	.nv.info.triton_poi_fused_cat_26,"",@"SHT_CUDA_INFO"
	.sectionflags	@""
	.align	4


	//----- nvinfo : EIATTR_CUDA_API_VERSION
	.align		4
        /*0000*/ 	.byte	0x04, 0x37
        /*0002*/ 	.short	(.L_9 - .L_8)
.L_8:
        /*0004*/ 	.word	0x0000007c


	//----- nvinfo : EIATTR_KPARAM_INFO
	.align		4
.L_9:
        /*0008*/ 	.byte	0x04, 0x17
        /*000a*/ 	.short	(.L_11 - .L_10)
.L_10:
        /*000c*/ 	.word	0x00000000
        /*0010*/ 	.short	0x0009
        /*0012*/ 	.short	0x0048
        /*0014*/ 	.byte	0x00, 0xf0, 0x11, 0x00


	//----- nvinfo : EIATTR_KPARAM_INFO
	.align		4
.L_11:
        /*0018*/ 	.byte	0x04, 0x17
        /*001a*/ 	.short	(.L_13 - .L_12)
.L_12:
        /*001c*/ 	.word	0x00000000
        /*0020*/ 	.short	0x0008
        /*0022*/ 	.short	0x0040
        /*0024*/ 	.byte	0x00, 0xf4, 0x21, 0x00


	//----- nvinfo : EIATTR_KPARAM_INFO
	.align		4
.L_13:
        /*0028*/ 	.byte	0x04, 0x17
        /*002a*/ 	.short	(.L_15 - .L_14)
.L_14:
        /*002c*/ 	.word	0x00000000
        /*0030*/ 	.short	0x0007
        /*0032*/ 	.short	0x0038
        /*0034*/ 	.byte	0x00, 0xf4, 0x21, 0x00


	//----- nvinfo : EIATTR_KPARAM_INFO
	.align		4
.L_15:
        /*0038*/ 	.byte	0x04, 0x17
        /*003a*/ 	.short	(.L_17 - .L_16)
.L_16:
        /*003c*/ 	.word	0x00000000
        /*0040*/ 	.short	0x0006
        /*0042*/ 	.short	0x0030
        /*0044*/ 	.byte	0x00, 0xf4, 0x21, 0x00


	//----- nvinfo : EIATTR_KPARAM_INFO
	.align		4
.L_17:
        /*0048*/ 	.byte	0x04, 0x17
        /*004a*/ 	.short	(.L_19 - .L_18)
.L_18:
        /*004c*/ 	.word	0x00000000
        /*0050*/ 	.short	0x0005
        /*0052*/ 	.short	0x0028
        /*0054*/ 	.byte	0x00, 0xf4, 0x21, 0x00


	//----- nvinfo : EIATTR_KPARAM_INFO
	.align		4
.L_19:
        /*0058*/ 	.byte	0x04, 0x17
        /*005a*/ 	.short	(.L_21 - .L_20)
.L_20:
        /*005c*/ 	.word	0x00000000
        /*0060*/ 	.short	0x0004
        /*0062*/ 	.short	0x0020
        /*0064*/ 	.byte	0x00, 0xf4, 0x21, 0x00


	//----- nvinfo : EIATTR_KPARAM_INFO
	.align		4
.L_21:
        /*0068*/ 	.byte	0x04, 0x17
        /*006a*/ 	.short	(.L_23 - .L_22)
.L_22:
        /*006c*/ 	.word	0x00000000
        /*0070*/ 	.short	0x0003
        /*0072*/ 	.short	0x0018
        /*0074*/ 	.byte	0x00, 0xf4, 0x21, 0x00


	//----- nvinfo : EIATTR_KPARAM_INFO
	.align		4
.L_23:
        /*0078*/ 	.byte	0x04, 0x17
        /*007a*/ 	.short	(.L_25 - .L_24)
.L_24:
        /*007c*/ 	.word	0x00000000
        /*0080*/ 	.short	0x0002
        /*0082*/ 	.short	0x0010
        /*0084*/ 	.byte	0x00, 0xf4, 0x21, 0x00


	//----- nvinfo : EIATTR_KPARAM_INFO
	.align		4
.L_25:
        /*0088*/ 	.byte	0x04, 0x17
        /*008a*/ 	.short	(.L_27 - .L_26)
.L_26:
        /*008c*/ 	.word	0x00000000
        /*0090*/ 	.short	0x0001
        /*0092*/ 	.short	0x0008
        /*0094*/ 	.byte	0x00, 0xf4, 0x21, 0x00


	//----- nvinfo : EIATTR_KPARAM_INFO
	.align		4
.L_27:
        /*0098*/ 	.byte	0x04, 0x17
        /*009a*/ 	.short	(.L_29 - .L_28)
.L_28:
        /*009c*/ 	.word	0x00000000
        /*00a0*/ 	.short	0x0000
        /*00a2*/ 	.short	0x0000
        /*00a4*/ 	.byte	0x00, 0xf4, 0x21, 0x00


	//----- nvinfo : EIATTR_SPARSE_MMA_MASK
	.align		4
.L_29:
        /*00a8*/ 	.byte	0x03, 0x50
        /*00aa*/ 	.short	0x0000


	//----- nvinfo : EIATTR_MAXREG_COUNT
	.align		4
        /*00ac*/ 	.byte	0x03, 0x1b
        /*00ae*/ 	.short	0x00ff


	//----- nvinfo : EIATTR_EXIT_INSTR_OFFSETS
	.align		4
        /*00b0*/ 	.byte	0x04, 0x1c
        /*00b2*/ 	.short	(.L_31 - .L_30)


	//   ....[0]....
.L_30:
        /*00b4*/ 	.word	0x00000980


	//----- nvinfo : EIATTR_REQNTID
	.align		4
.L_31:
        /*00b8*/ 	.byte	0x04, 0x10
        /*00ba*/ 	.short	(.L_33 - .L_32)
.L_32:
        /*00bc*/ 	.word	0x00000100
        /*00c0*/ 	.word	0x00000001
        /*00c4*/ 	.word	0x00000001


	//----- nvinfo : EIATTR_CBANK_PARAM_SIZE
	.align		4
.L_33:
        /*00c8*/ 	.byte	0x03, 0x19
        /*00ca*/ 	.short	0x004c


	//----- nvinfo : EIATTR_PARAM_CBANK
	.align		4
        /*00cc*/ 	.byte	0x04, 0x0a
        /*00ce*/ 	.short	(.L_35 - .L_34)
	.align		4
.L_34:
        /*00d0*/ 	.word	index@(.nv.constant0.triton_poi_fused_cat_26)
        /*00d4*/ 	.short	0x0210
        /*00d6*/ 	.short	0x004c


	//----- nvinfo : EIATTR_SW_WAR
	.align		4
.L_35:
        /*00d8*/ 	.byte	0x04, 0x36
        /*00da*/ 	.short	(.L_37 - .L_36)
.L_36:
        /*00dc*/ 	.word	0x00000008
.L_37:


//--------------------- .nv.callgraph             --------------------------
	.section	.nv.callgraph,"",@"SHT_CUDA_CALLGRAPH"
	.align	4
	.sectionentsize	8
	.align		4
        /*0000*/ 	.word	0x00000000
	.align		4
        /*0004*/ 	.word	0xffffffff
	.align		4
        /*0008*/ 	.word	0x00000000
	.align		4
        /*000c*/ 	.word	0xfffffffe
	.align		4
        /*0010*/ 	.word	0x00000000
	.align		4
        /*0014*/ 	.word	0xfffffffd
	.align		4
        /*0018*/ 	.word	0x00000000
	.align		4
        /*001c*/ 	.word	0xfffffffc


//--------------------- .text.triton_poi_fused_cat_26 --------------------------
	.section	.text.triton_poi_fused_cat_26,"ax",@progbits
	.align	128
        .global         triton_poi_fused_cat_26
        .type           triton_poi_fused_cat_26,@function
        .size           triton_poi_fused_cat_26,(.L_x_1 - triton_poi_fused_cat_26)
        .other          triton_poi_fused_cat_26,@"STO_CUDA_ENTRY STV_DEFAULT"
triton_poi_fused_cat_26:
.text.triton_poi_fused_cat_26:
[----:B------:R-:W-:Y:S01]  /*0000*/  LDC R1, c[0x0][0x28] ;  /* 0x00000a00ff017b82 */ /* 0x000fe20000000800 */
[----:B------:R-:W1:Y:S07]  /*0010*/  S2R R0, SR_TID.X ;  /* 0x0000000000007919 */ /* 0x000e6e0000002100 */
[----:B------:R-:W2:Y:S01]  /*0020*/  LDC.64 R4, c[0x0][0x218] ;  /* 0x00008600ff047b82 */ /* 0x000ea20000000a00 */
[----:B------:R-:W-:Y:S01]  /*0030*/  CS2R R14, SRZ ;  /* 0x00000000000e7805 */ /* 0x000fe2000001ff00 */
[----:B------:R-:W-:Y:S01]  /*0040*/  ULDC.64 UR4, c[0x0][0x208] ;  /* 0x0000820000047ab9 */ /* 0x000fe20000000a00 */
[----:B------:R-:W3:Y:S05]  /*0050*/  S2R R3, SR_CTAID.X ;  /* 0x0000000000037919 */ /* 0x000eea0000002500 */
[----:B------:R-:W4:Y:S08]  /*0060*/  LDC.64 R8, c[0x0][0x220] ;  /* 0x00008800ff087b82 */ /* 0x000f300000000a00 */
[----:B------:R-:W5:Y:S01]  /*0070*/  LDC.64 R22, c[0x0][0x230] ;  /* 0x00008c00ff167b82 */ /* 0x000f620000000a00 */
[----:B------:R-:W-:Y:S01]  /*0080*/  CS2R R10, SRZ ;  /* 0x00000000000a7805 */ /* 0x000fe2000001ff00 */
[----:B------:R-:W-:Y:S01]  /*0090*/  ULDC.64 UR6, c[0x0][0x228] ;  /* 0x00008a0000067ab9 */ /* 0x000fe20000000a00 */
[----:B-1----:R-:W-:-:S05]  /*00a0*/  IMAD.SHL.U32 R0, R0, 0x2, RZ ;  /* 0x0000000200007824 */ /* 0x002fca00078e00ff */
[----:B------:R-:W-:-:S05]  /*00b0*/  LOP3.LUT R0, R0, 0x1fe, RZ, 0xc0, !PT ;  /* 0x000001fe00007812 */ /* 0x000fca00078ec0ff */
[----:B---3--:R-:W-:-:S05]  /*00c0*/  IMAD R3, R3, 0x200, R0 ;  /* 0x0000020003037824 */ /* 0x008fca00078e0200 */
[----:B------:R-:W-:-:S04]  /*00d0*/  SHF.R.S32.HI R0, RZ, 0x1f, R3 ;  /* 0x0000001fff007819 */ /* 0x000fc80000011403 */
[CC--:B------:R-:W-:Y:S02]  /*00e0*/  LEA.HI R2, R0.reuse, R3.reuse, RZ, 0xa ;  /* 0x0000000300027211 */ /* 0x0c0fe400078f50ff */
[----:B------:R-:W-:Y:S02]  /*00f0*/  LEA.HI R0, R0, R3, RZ, 0x5 ;  /* 0x0000000300007211 */ /* 0x000fe400078f28ff */
[----:B------:R-:W-:Y:S02]  /*0100*/  SHF.R.S32.HI R13, RZ, 0xa, R2 ;  /* 0x0000000aff0d7819 */ /* 0x000fe40000011402 */
[----:B------:R-:W-:Y:S02]  /*0110*/  SHF.R.S32.HI R12, RZ, 0x5, R0 ;  /* 0x00000005ff0c7819 */ /* 0x000fe40000011400 */
[----:B------:R-:W-:Y:S01]  /*0120*/  LOP3.LUT R0, R0, 0xffffffe0, RZ, 0xc0, !PT ;  /* 0xffffffe000007812 */ /* 0x000fe200078ec0ff */
[----:B------:R-:W-:-:S05]  /*0130*/  IMAD.HI R6, R13, 0x2aaaaaab, RZ ;  /* 0x2aaaaaab0d067827 */ /* 0x000fca00078e02ff */
[----:B------:R-:W-:-:S04]  /*0140*/  SHF.R.U32.HI R7, RZ, 0x1f, R6 ;  /* 0x0000001fff077819 */ /* 0x000fc80000011606 */
[----:B------:R-:W-:Y:S02]  /*0150*/  LEA.HI R6, R6, R7, RZ, 0x1e ;  /* 0x0000000706067211 */ /* 0x000fe400078ff0ff */
[----:B------:R-:W-:-:S03]  /*0160*/  LEA.HI R7, R12, R12, RZ, 0x5 ;  /* 0x0000000c0c077211 */ /* 0x000fc600078f28ff */
[----:B------:R-:W-:Y:S01]  /*0170*/  IMAD R13, R6, -0x18, R13 ;  /* 0xffffffe8060d7824 */ /* 0x000fe200078e020d */
[----:B------:R-:W-:-:S04]  /*0180*/  LOP3.LUT R7, R7, 0xffffffe0, RZ, 0xc0, !PT ;  /* 0xffffffe007077812 */ /* 0x000fc800078ec0ff */
[----:B------:R-:W-:Y:S01]  /*0190*/  ISETP.GE.AND P0, PT, R13, 0xc, PT ;  /* 0x0000000c0d00780c */ /* 0x000fe20003f06270 */
[----:B------:R-:W-:-:S04]  /*01a0*/  IMAD.IADD R12, R12, 0x1, -R7 ;  /* 0x000000010c0c7824 */ /* 0x000fc800078e0a07 */
[----:B--2---:R-:W-:Y:S01]  /*01b0*/  IMAD.WIDE R16, R12, 0x8, R4 ;  /* 0x000000080c107825 */ /* 0x004fe200078e0204 */
[----:B------:R-:W-:-:S03]  /*01c0*/  CS2R R4, SRZ ;  /* 0x0000000000047805 */ /* 0x000fc6000001ff00 */
[----:B------:R-:W-:-:S04]  /*01d0*/  IMAD.IADD R0, R3, 0x1, -R0 ;  /* 0x0000000103007824 */ /* 0x000fc800078e0a00 */
[----:B------:R-:W2:Y:S01]  /*01e0*/  @!P0 LDG.E.EL.64 R14, desc[UR4][R16.64] ;  /* 0x00000004100e8981 */ /* 0x000ea2000c2e1b00 */
[----:B------:R-:W-:Y:S01]  /*01f0*/  CS2R R6, SRZ ;  /* 0x0000000000067805 */ /* 0x000fe2000001ff00 */
[----:B----4-:R-:W-:-:S05]  /*0200*/  IMAD.WIDE R18, R0, 0x8, R8 ;  /* 0x0000000800127825 */ /* 0x010fca00078e0208 */
[----:B------:R-:W3:Y:S01]  /*0210*/  @!P0 LDG.E.EL.128 R4, desc[UR4][R18.64] ;  /* 0x0000000412048981 */ /* 0x000ee2000c2e1d00 */
[----:B------:R-:W-:Y:S01]  /*0220*/  CS2R R8, SRZ ;  /* 0x0000000000087805 */ /* 0x000fe2000001ff00 */
[----:B-----5:R-:W-:-:S05]  /*0230*/  IMAD.WIDE R22, R0, 0x8, R22 ;  /* 0x0000000800167825 */ /* 0x020fca00078e0216 */
[----:B------:R-:W4:Y:S01]  /*0240*/  @!P0 LDG.E.EL.128 R8, desc[UR4][R22.64] ;  /* 0x0000000416088981 */ /* 0x000f22000c2e1d00 */
[----:B------:R-:W-:Y:S01]  /*0250*/  LOP3.LUT R2, R2, 0xfffffc00, RZ, 0xc0, !PT ;  /* 0xfffffc0002027812 */ /* 0x000fe200078ec0ff */
[----:B------:R-:W-:Y:S01]  /*0260*/  IMAD.MOV.U32 R24, RZ, RZ, RZ ;  /* 0x000000ffff187224 */ /* 0x000fe200078e00ff */
[----:B--2---:R-:W-:Y:S02]  /*0270*/  SEL R21, R15, RZ, !P0 ;  /* 0x000000ff0f157207 */ /* 0x004fe40004000000 */
[----:B------:R-:W-:Y:S02]  /*0280*/  SEL R17, R14, RZ, !P0 ;  /* 0x000000ff0e117207 */ /* 0x000fe40004000000 */
[----:B------:R-:W-:Y:S02]  /*0290*/  SHF.R.U32.HI R15, RZ, 0x1b, R21 ;  /* 0x0000001bff0f7819 */ /* 0x000fe40000011615 */
[----:B---3--:R-:W-:Y:S02]  /*02a0*/  SEL R20, R4, RZ, !P0 ;  /* 0x000000ff04147207 */ /* 0x008fe40004000000 */
[----:B------:R-:W-:-:S02]  /*02b0*/  LOP3.LUT R14, R15, 0x10, RZ, 0xc0, !PT ;  /* 0x000000100f0e7812 */ /* 0x000fc400078ec0ff */
[----:B------:R-:W-:Y:S02]  /*02c0*/  SEL R19, R5, RZ, !P0 ;  /* 0x000000ff05137207 */ /* 0x000fe40004000000 */
[----:B------:R-:W-:Y:S02]  /*02d0*/  IADD3 R4, P1, R14, R17, RZ ;  /* 0x000000110e047210 */ /* 0x000fe40007f3e0ff */
[----:B------:R-:W-:Y:S02]  /*02e0*/  SEL R7, R7, RZ, !P0 ;  /* 0x000000ff07077207 */ /* 0x000fe40004000000 */
[----:B------:R-:W-:Y:S01]  /*02f0*/  SHF.R.U32.HI R17, RZ, 0x19, R19 ;  /* 0x00000019ff117819 */ /* 0x000fe20000011613 */
[----:B------:R-:W-:Y:S01]  /*0300*/  IMAD.X R5, RZ, RZ, R21, P1 ;  /* 0x000000ffff057224 */ /* 0x000fe200008e0615 */
[----:B------:R-:W-:Y:S01]  /*0310*/  SEL R18, R6, RZ, !P0 ;  /* 0x000000ff06127207 */ /* 0x000fe20004000000 */
[----:B------:R-:W-:Y:S01]  /*0320*/  IMAD.SHL.U32 R21, R13, 0x100, RZ ;  /* 0x000001000d157824 */ /* 0x000fe200078e00ff */
[----:B------:R-:W-:-:S02]  /*0330*/  LEA R16, P2, R20, UR6, 0x2 ;  /* 0x0000000614107c11 */ /* 0x000fc4000f8410ff */
[C---:B------:R-:W-:Y:S01]  /*0340*/  SHF.L.U64.HI R5, R4.reuse, 0x6, R5 ;  /* 0x0000000604057819 */ /* 0x040fe20000010205 */
[----:B------:R-:W-:Y:S01]  /*0350*/  IMAD.SHL.U32 R4, R4, 0x40, RZ ;  /* 0x0000004004047824 */ /* 0x000fe200078e00ff */
[----:B------:R-:W-:Y:S02]  /*0360*/  SHF.R.U32.HI R15, RZ, 0x19, R7 ;  /* 0x00000019ff0f7819 */ /* 0x000fe40000011607 */
[----:B------:R-:W-:Y:S02]  /*0370*/  LOP3.LUT R17, R17, 0x40, RZ, 0xc0, !PT ;  /* 0x0000004011117812 */ /* 0x000fe400078ec0ff */
[----:B------:R-:W-:Y:S02]  /*0380*/  LEA R14, P1, R18, UR6, 0x2 ;  /* 0x00000006120e7c11 */ /* 0x000fe4000f8210ff */
[----:B------:R-:W-:Y:S02]  /*0390*/  LOP3.LUT R15, R15, 0x40, RZ, 0xc0, !PT ;  /* 0x000000400f0f7812 */ /* 0x000fe400078ec0ff */
[----:B------:R-:W-:-:S02]  /*03a0*/  LEA.HI.X R20, R20, UR7, R19, 0x2, P2 ;  /* 0x0000000714147c11 */ /* 0x000fc400090f1413 */
[----:B------:R-:W-:Y:S02]  /*03b0*/  IADD3 R16, P4, P3, R4, R16, R17 ;  /* 0x0000001004107210 */ /* 0x000fe40007b9e011 */
[----:B----4-:R-:W-:Y:S02]  /*03c0*/  SEL R19, R9, RZ, !P0 ;  /* 0x000000ff09137207 */ /* 0x010fe40004000000 */
[----:B------:R-:W-:Y:S02]  /*03d0*/  SEL R17, R11, RZ, !P0 ;  /* 0x000000ff0b117207 */ /* 0x000fe40004000000 */
[----:B------:R-:W-:Y:S01]  /*03e0*/  LEA.HI.X R18, R18, UR7, R7, 0x2, P1 ;  /* 0x0000000712127c11 */ /* 0x000fe200088f1407 */
[----:B------:R-:W-:Y:S01]  /*03f0*/  IMAD.HI R7, R3, 0x2aaaaaab, RZ ;  /* 0x2aaaaaab03077827 */ /* 0x000fe200078e02ff */
[----:B------:R-:W-:Y:S02]  /*0400*/  IADD3 R14, P2, P1, R4, R14, R15 ;  /* 0x0000000e040e7210 */ /* 0x000fe4000795e00f */
[----:B------:R-:W-:-:S02]  /*0410*/  SEL R8, R8, RZ, !P0 ;  /* 0x000000ff08087207 */ /* 0x000fc40004000000 */
[----:B------:R-:W-:Y:S02]  /*0420*/  SEL R22, R10, RZ, !P0 ;  /* 0x000000ff0a167207 */ /* 0x000fe40004000000 */
[----:B------:R-:W-:Y:S02]  /*0430*/  SHF.R.U32.HI R15, RZ, 0x19, R19 ;  /* 0x00000019ff0f7819 */ /* 0x000fe40000011613 */
[----:B------:R-:W-:Y:S02]  /*0440*/  SHF.R.U32.HI R9, RZ, 0x19, R17 ;  /* 0x00000019ff097819 */ /* 0x000fe40000011611 */
[----:B------:R-:W-:Y:S02]  /*0450*/  LEA R6, P5, R8, UR6, 0x2 ;  /* 0x0000000608067c11 */ /* 0x000fe4000f8a10ff */
[----:B------:R-:W-:Y:S02]  /*0460*/  LEA R11, P6, R22, UR6, 0x2 ;  /* 0x00000006160b7c11 */ /* 0x000fe4000f8c10ff */
[----:B------:R-:W-:-:S02]  /*0470*/  LOP3.LUT R15, R15, 0x40, RZ, 0xc0, !PT ;  /* 0x000000400f0f7812 */ /* 0x000fc400078ec0ff */
[----:B------:R-:W-:Y:S02]  /*0480*/  SHF.R.U32.HI R10, RZ, 0x1f, R7 ;  /* 0x0000001fff0a7819 */ /* 0x000fe40000011607 */
[----:B------:R-:W-:Y:S02]  /*0490*/  LOP3.LUT R9, R9, 0x40, RZ, 0xc0, !PT ;  /* 0x0000004009097812 */ /* 0x000fe400078ec0ff */
[----:B------:R-:W-:Y:S02]  /*04a0*/  LEA.HI.X R8, R8, UR7, R19, 0x2, P5 ;  /* 0x0000000708087c11 */ /* 0x000fe4000a8f1413 */
[----:B------:R-:W-:Y:S01]  /*04b0*/  LEA.HI.X R22, R22, UR7, R17, 0x2, P6 ;  /* 0x0000000716167c11 */ /* 0x000fe2000b0f1411 */
[----:B------:R-:W-:Y:S01]  /*04c0*/  ULDC.64 UR6, c[0x0][0x248] ;  /* 0x0000920000067ab9 */ /* 0x000fe20000000a00 */
[----:B------:R-:W-:Y:S02]  /*04d0*/  IADD3 R6, P5, P6, R4, R6, R15 ;  /* 0x0000000604067210 */ /* 0x000fe40007ebe00f */
[----:B------:R-:W-:-:S02]  /*04e0*/  IADD3.X R17, R5, R20, RZ, P4, P3 ;  /* 0x0000001405117210 */ /* 0x000fc400027e64ff */
[----:B------:R-:W-:Y:S02]  /*04f0*/  IADD3 R4, P3, P4, R4, R11, R9 ;  /* 0x0000000b04047210 */ /* 0x000fe40007c7e009 */
[----:B------:R-:W-:Y:S01]  /*0500*/  LEA.HI.SX32 R20, R7, R10, 0x14 ;  /* 0x0000000a07147211 */ /* 0x000fe200078fa2ff */
[----:B------:R-:W-:Y:S01]  /*0510*/  IMAD.WIDE R16, R21, 0x4, R16 ;  /* 0x0000000415107825 */ /* 0x000fe200078e0210 */
[----:B------:R-:W1:Y:S01]  /*0520*/  LDC.64 R10, c[0x0][0x210] ;  /* 0x00008400ff0a7b82 */ /* 0x000e620000000a00 */
[C---:B------:R-:W-:Y:S02]  /*0530*/  IADD3.X R7, R5.reuse, R8, RZ, P5, P6 ;  /* 0x0000000805077210 */ /* 0x040fe40002fec4ff */
[C---:B------:R-:W-:Y:S01]  /*0540*/  IADD3.X R15, R5.reuse, R18, RZ, P2, P1 ;  /* 0x00000012050f7210 */ /* 0x040fe200017e24ff */
[C---:B------:R-:W-:Y:S01]  /*0550*/  IMAD R19, R20.reuse, 0xc00, RZ ;  /* 0x00000c0014137824 */ /* 0x040fe200078e02ff */
[----:B------:R-:W-:Y:S01]  /*0560*/  IADD3.X R5, R5, R22, RZ, P3, P4 ;  /* 0x0000001605057210 */ /* 0x000fe20001fe84ff */
[----:B------:R-:W-:-:S02]  /*0570*/  IMAD R25, R20, -0x6000, R3 ;  /* 0xffffa00014197824 */ /* 0x000fc400078e0203 */
[----:B------:R-:W2:Y:S01]  /*0580*/  LDC.64 R8, c[0x0][0x238] ;  /* 0x00008e00ff087b82 */ /* 0x000ea20000000a00 */
[----:B------:R-:W-:Y:S02]  /*0590*/  IMAD R20, R20, 0x3000, RZ ;  /* 0x0000300014147824 */ /* 0x000fe400078e02ff */
[----:B------:R-:W-:-:S04]  /*05a0*/  IMAD.WIDE R14, R21, 0x4, R14 ;  /* 0x00000004150e7825 */ /* 0x000fc800078e020e */
[C---:B------:R-:W-:Y:S01]  /*05b0*/  IMAD.WIDE R6, R21.reuse, 0x4, R6 ;  /* 0x0000000415067825 */ /* 0x040fe200078e0206 */
[----:B------:R-:W3:Y:S03]  /*05c0*/  LDC.64 R22, c[0x0][0x240] ;  /* 0x00009000ff167b82 */ /* 0x000ee60000000a00 */
[----:B------:R-:W-:-:S04]  /*05d0*/  IMAD.WIDE R4, R21, 0x4, R4 ;  /* 0x0000000415047825 */ /* 0x000fc800078e0204 */
[----:B------:R-:W-:Y:S02]  /*05e0*/  IMAD.MOV.U32 R18, RZ, RZ, RZ ;  /* 0x000000ffff127224 */ /* 0x000fe400078e00ff */
[----:B------:R-:W-:Y:S02]  /*05f0*/  IMAD.IADD R25, R25, 0x1, R20 ;  /* 0x0000000119197824 */ /* 0x000fe400078e0214 */
[----:B------:R-:W-:Y:S01]  /*0600*/  IMAD.WIDE R16, R19, 0x4, R16 ;  /* 0x0000000413107825 */ /* 0x000fe200078e0210 */
[----:B------:R-:W-:-:S03]  /*0610*/  ISETP.GT.AND P1, PT, R13, 0xb, PT ;  /* 0x0000000b0d00780c */ /* 0x000fc60003f24270 */
[C---:B------:R-:W-:Y:S01]  /*0620*/  IMAD.WIDE R14, R19.reuse, 0x4, R14 ;  /* 0x00000004130e7825 */ /* 0x040fe200078e020e */
[----:B------:R2:W4:Y:S03]  /*0630*/  @!P0 LDG.E.EL R18, desc[UR4][R16.64] ;  /* 0x0000000410128981 */ /* 0x000526000c2e1900 */
[----:B------:R-:W-:-:S04]  /*0640*/  IMAD.WIDE R6, R19, 0x4, R6 ;  /* 0x0000000413067825 */ /* 0x000fc800078e0206 */
[----:B------:R-:W-:Y:S01]  /*0650*/  IMAD.WIDE R4, R19, 0x4, R4 ;  /* 0x0000000413047825 */ /* 0x000fe200078e0204 */
[----:B------:R-:W5:Y:S03]  /*0660*/  @!P0 LDG.E.EL R24, desc[UR4][R6.64] ;  /* 0x0000000406188981 */ /* 0x000f66000c2e1900 */
[----:B------:R-:W-:Y:S02]  /*0670*/  IMAD.MOV.U32 R21, RZ, RZ, RZ ;  /* 0x000000ffff157224 */ /* 0x000fe400078e00ff */
[----:B------:R-:W-:Y:S02]  /*0680*/  IMAD.MOV.U32 R19, RZ, RZ, RZ ;  /* 0x000000ffff137224 */ /* 0x000fe400078e00ff */
[----:B-1----:R-:W-:Y:S02]  /*0690*/  IMAD.WIDE R10, R25, 0x4, R10 ;  /* 0x00000004190a7825 */ /* 0x002fe400078e020a */
[----:B------:R-:W5:Y:S02]  /*06a0*/  @!P0 LDG.E.EL R21, desc[UR4][R14.64] ;  /* 0x000000040e158981 */ /* 0x000f64000c2e1900 */
[----:B------:R-:W-:-:S02]  /*06b0*/  IMAD.IADD R25, R3, 0x1, -R2 ;  /* 0x0000000103197824 */ /* 0x000fc400078e0a02 */
[----:B------:R-:W-:Y:S02]  /*06c0*/  IMAD.SHL.U32 R13, R13, 0x400, RZ ;  /* 0x000004000d0d7824 */ /* 0x000fe400078e00ff */
[----:B--2---:R-:W-:Y:S01]  /*06d0*/  IMAD.WIDE R16, R0, 0x4, R8 ;  /* 0x0000000400107825 */ /* 0x004fe200078e0208 */
[----:B------:R-:W-:Y:S02]  /*06e0*/  CS2R R8, SRZ ;  /* 0x0000000000087805 */ /* 0x000fe4000001ff00 */
[--C-:B------:R-:W-:Y:S01]  /*06f0*/  SHF.R.S32.HI R2, RZ, 0x1f, R20.reuse ;  /* 0x0000001fff027819 */ /* 0x100fe20000011414 */
[----:B------:R1:W2:Y:S01]  /*0700*/  @!P0 LDG.E.EL R19, desc[UR4][R4.64] ;  /* 0x0000000404138981 */ /* 0x0002a2000c2e1900 */
[----:B------:R-:W-:Y:S02]  /*0710*/  IADD3 R20, P2, P3, R13, R25, R20 ;  /* 0x000000190d147210 */ /* 0x000fe40007b5e014 */
[----:B------:R-:W-:Y:S01]  /*0720*/  SHF.R.S32.HI R25, RZ, 0x1f, R25 ;  /* 0x0000001fff197819 */ /* 0x000fe20000011419 */
[----:B------:R4:W2:Y:S01]  /*0730*/  @!P0 LDG.E.EL.64 R8, desc[UR4][R16.64] ;  /* 0x0000000410088981 */ /* 0x0008a2000c2e1b00 */
[----:B------:R-:W-:Y:S01]  /*0740*/  SHF.R.S32.HI R13, RZ, 0x1f, R13 ;  /* 0x0000001fff0d7819 */ /* 0x000fe2000001140d */
[----:B------:R-:W-:Y:S01]  /*0750*/  IMAD.MOV.U32 R0, RZ, RZ, RZ ;  /* 0x000000ffff007224 */ /* 0x000fe200078e00ff */
[----:B-1----:R-:W-:-:S02]  /*0760*/  CS2R R4, SRZ ;  /* 0x0000000000047805 */ /* 0x002fc4000001ff00 */
[----:B------:R-:W-:Y:S01]  /*0770*/  IADD3.X R13, R13, R25, R2, P2, P3 ;  /* 0x000000190d0d7210 */ /* 0x000fe200017e6402 */
[----:B------:R-:W-:Y:S02]  /*0780*/  IMAD.MOV.U32 R2, RZ, RZ, RZ ;  /* 0x000000ffff027224 */ /* 0x000fe400078e00ff */
[----:B---3--:R-:W-:Y:S01]  /*0790*/  IMAD.WIDE R22, R12, 0x4, R22 ;  /* 0x000000040c167825 */ /* 0x008fe200078e0216 */
[C---:B------:R-:W-:Y:S01]  /*07a0*/  LEA R14, P2, R20.reuse, UR6, 0x2 ;  /* 0x00000006140e7c11 */ /* 0x040fe2000f8410ff */
[----:B------:R1:W3:Y:S01]  /*07b0*/  @!P0 LDG.E.64 R4, desc[UR4][R10.64] ;  /* 0x000000040a048981 */ /* 0x0002e2000c1e1b00 */
[----:B------:R-:W-:Y:S02]  /*07c0*/  CS2R R6, SRZ ;  /* 0x0000000000067805 */ /* 0x000fe4000001ff00 */
[----:B------:R-:W-:Y:S01]  /*07d0*/  LEA.HI.X R15, R20, UR7, R13, 0x2, P2 ;  /* 0x00000007140f7c11 */ /* 0x000fe200090f140d */
[----:B------:R-:W3:Y:S01]  /*07e0*/  @!P0 LDG.E.EL R0, desc[UR4][R22.64] ;  /* 0x0000000416008981 */ /* 0x000ee2000c2e1900 */
[----:B------:R-:W1:Y:S03]  /*07f0*/  LDC.64 R12, c[0x0][0x250] ;  /* 0x00009400ff0c7b82 */ /* 0x000e660000000a00 */
[----:B------:R-:W3:Y:S04]  /*0800*/  @!P0 LDG.E.EL R2, desc[UR4][R22.64] ;  /* 0x0000000416028981 */ /* 0x000ee8000c2e1900 */
[----:B------:R-:W3:Y:S01]  /*0810*/  @P1 LDG.E.64 R6, desc[UR4][R14.64+-0xc000] ;  /* 0xff4000040e061981 */ /* 0x000ee2000c1e1b00 */
[----:B-1----:R-:W-:Y:S01]  /*0820*/  IMAD.WIDE R12, R3, 0x4, R12 ;  /* 0x00000004030c7825 */ /* 0x002fe200078e020c */
[----:B----4-:R-:W-:-:S02]  /*0830*/  SEL R17, R18, RZ, !P0 ;  /* 0x000000ff12117207 */ /* 0x010fc40004000000 */
[----:B-----5:R-:W-:Y:S02]  /*0840*/  SEL R24, R24, RZ, !P0 ;  /* 0x000000ff18187207 */ /* 0x020fe40004000000 */
[----:B------:R-:W-:-:S03]  /*0850*/  SEL R10, R21, RZ, !P0 ;  /* 0x000000ff150a7207 */ /* 0x000fc60004000000 */
[----:B------:R-:W-:Y:S01]  /*0860*/  FADD R24, -R17, R24 ;  /* 0x0000001811187221 */ /* 0x000fe20000000100 */
[----:B--2---:R-:W-:Y:S02]  /*0870*/  SEL R19, R19, RZ, !P0 ;  /* 0x000000ff13137207 */ /* 0x004fe40004000000 */
[----:B------:R-:W-:-:S03]  /*0880*/  SEL R8, R8, RZ, !P0 ;  /* 0x000000ff08087207 */ /* 0x000fc60004000000 */
[----:B------:R-:W-:Y:S01]  /*0890*/  FADD R19, -R10, R19 ;  /* 0x000000130a137221 */ /* 0x000fe20000000100 */
[----:B------:R-:W-:Y:S01]  /*08a0*/  SEL R9, R9, RZ, !P0 ;  /* 0x000000ff09097207 */ /* 0x000fe20004000000 */
[----:B------:R-:W-:-:S04]  /*08b0*/  FFMA R8, R24, R8, R17 ;  /* 0x0000000818087223 */ /* 0x000fc80000000011 */
[----:B------:R-:W-:Y:S01]  /*08c0*/  FFMA R9, R19, R9, R10 ;  /* 0x0000000913097223 */ /* 0x000fe2000000000a */
[----:B---3--:R-:W-:Y:S02]  /*08d0*/  SEL R11, R4, RZ, !P0 ;  /* 0x000000ff040b7207 */ /* 0x008fe40004000000 */
[----:B------:R-:W-:Y:S02]  /*08e0*/  SEL R5, R5, RZ, !P0 ;  /* 0x000000ff05057207 */ /* 0x000fe40004000000 */
[----:B------:R-:W-:Y:S01]  /*08f0*/  SEL R4, R0, RZ, !P0 ;  /* 0x000000ff00047207 */ /* 0x000fe20004000000 */
[----:B------:R-:W-:Y:S02]  /*0900*/  FADD R8, -R11, R8 ;  /* 0x000000080b087221 */ /* 0x000fe40000000100 */
[----:B------:R-:W-:Y:S01]  /*0910*/  FADD R0, -R5, R9 ;  /* 0x0000000905007221 */ /* 0x000fe20000000100 */
[----:B------:R-:W-:Y:S01]  /*0920*/  SEL R2, R2, RZ, !P0 ;  /* 0x000000ff02027207 */ /* 0x000fe20004000000 */
[----:B------:R-:W-:Y:S01]  /*0930*/  FFMA R4, R8, R4, R11 ;  /* 0x0000000408047223 */ /* 0x000fe2000000000b */
[----:B------:R-:W-:-:S03]  /*0940*/  @P0 SEL R4, R6, RZ, P1 ;  /* 0x000000ff06040207 */ /* 0x000fc60000800000 */
[----:B------:R-:W-:Y:S01]  /*0950*/  FFMA R5, R0, R2, R5 ;  /* 0x0000000200057223 */ /* 0x000fe20000000005 */
[----:B------:R-:W-:-:S05]  /*0960*/  @P0 SEL R5, R7, RZ, P1 ;  /* 0x000000ff07050207 */ /* 0x000fca0000800000 */
[----:B------:R-:W-:Y:S01]  /*0970*/  STG.E.64 desc[UR4][R12.64], R4 ;  /* 0x000000040c007986 */ /* 0x000fe2000c101b04 */
[----:B------:R-:W-:Y:S05]  /*0980*/  EXIT ;  /* 0x000000000000794d */ /* 0x000fea0003800000 */
.L_x_0:
[----:B------:R-:W-:-:S00]  /*0990*/  BRA `(.L_x_0) ;  /* 0xfffffffc00fc7947 */ /* 0x000fc0000383ffff */
[----:B------:R-:W-:-:S00]  /*09a0*/  NOP ;  /* 0x0000000000007918 */ /* 0x000fc00000000000 */
        /* <DEDUP_REMOVED lines=13> */
.L_x_1:


//--------------------- .nv.constant0.triton_poi_fused_cat_26 --------------------------
	.section	.nv.constant0.triton_poi_fused_cat_26,"a",@progbits
	.sectionflags	@""
	.align	4
.nv.constant0.triton_poi_fused_cat_26:
	.zero		604
